	.headerflags	@"EF_CUDA_TEXMODE_UNIFIED EF_CUDA_64BIT_ADDRESS EF_CUDA_ACCELERATORS EF_CUDA_SM90 EF_CUDA_VIRTUAL_SM(EF_CUDA_SM90)"
	.elftype	@"ET_EXEC"


//--------------------- .nv.info                  --------------------------
	.section	.nv.info,"",@"SHT_CUDA_INFO"
	.align	4


	//----- nvinfo : EIATTR_REGCOUNT
	.align		4
        /*0000*/ 	.byte	0x04, 0x2f
        /*0002*/ 	.short	(.L_3 - .L_2)
	.align		4
.L_2:
        /*0004*/ 	.word	index@(triton_poi_fused__native_batch_norm_legit_no_training_convolution_sigmoid_39)
        /*0008*/ 	.word	0x00000013


	//----- nvinfo : EIATTR_MIN_STACK_SIZE
	.align		4
.L_3:
        /*000c*/ 	.byte	0x04, 0x12
        /*000e*/ 	.short	(.L_5 - .L_4)
	.align		4
.L_4:
        /*0010*/ 	.word	index@(triton_poi_fused__native_batch_norm_legit_no_training_convolution_sigmoid_39)
        /*0014*/ 	.word	0x00000000


	//----- nvinfo : EIATTR_FRAME_SIZE
	.align		4
.L_5:
        /*0018*/ 	.byte	0x04, 0x11
        /*001a*/ 	.short	(.L_7 - .L_6)
	.align		4
.L_6:
        /*001c*/ 	.word	index@(triton_poi_fused__native_batch_norm_legit_no_training_convolution_sigmoid_39)
        /*0020*/ 	.word	0x00000000


	//----- nvinfo : EIATTR_MIN_STACK_SIZE
	.align		4
.L_7:
        /*0024*/ 	.byte	0x04, 0x12
        /*0026*/ 	.short	(.L_9 - .L_8)
	.align		4
.L_8:
        /*0028*/ 	.word	index@(triton_poi_fused__native_batch_norm_legit_no_training_convolution_sigmoid_39)
        /*002c*/ 	.word	0x00000000
.L_9:


//--------------------- .nv.info.triton_poi_fused__native_batch_norm_legit_no_training_convolution_sigmoid_39 --------------------------
	.section	.nv.info.triton_poi_fused__native_batch_norm_legit_no_training_convolution_sigmoid_39,"",@"SHT_CUDA_INFO"
	.sectionflags	@""
	.align	4


	//----- nvinfo : EIATTR_CUDA_API_VERSION
	.align		4
        /*0000*/ 	.byte	0x04, 0x37
        /*0002*/ 	.short	(.L_11 - .L_10)
.L_10:
        /*0004*/ 	.word	0x0000007c


	//----- nvinfo : EIATTR_KPARAM_INFO
	.align		4
.L_11:
        /*0008*/ 	.byte	0x04, 0x17
        /*000a*/ 	.short	(.L_13 - .L_12)
.L_12:
        /*000c*/ 	.word	0x00000000
        /*0010*/ 	.short	0x0007
        /*0012*/ 	.short	0x0038
        /*0014*/ 	.byte	0x00, 0xf0, 0x11, 0x00


	//----- nvinfo : EIATTR_KPARAM_INFO
	.align		4
.L_13:
        /*0018*/ 	.byte	0x04, 0x17
        /*001a*/ 	.short	(.L_15 - .L_14)
.L_14:
        /*001c*/ 	.word	0x00000000
        /*0020*/ 	.short	0x0006
        /*0022*/ 	.short	0x0030
        /*0024*/ 	.byte	0x00, 0xf4, 0x21, 0x00


	//----- nvinfo : EIATTR_KPARAM_INFO
	.align		4
.L_15:
        /*0028*/ 	.byte	0x04, 0x17
        /*002a*/ 	.short	(.L_17 - .L_16)
.L_16:
        /*002c*/ 	.word	0x00000000
        /*0030*/ 	.short	0x0005
        /*0032*/ 	.short	0x0028
        /*0034*/ 	.byte	0x00, 0xf4, 0x21, 0x00


	//----- nvinfo : EIATTR_KPARAM_INFO
	.align		4
.L_17:
        /*0038*/ 	.byte	0x04, 0x17
        /*003a*/ 	.short	(.L_19 - .L_18)
.L_18:
        /*003c*/ 	.word	0x00000000
        /*0040*/ 	.short	0x0004
        /*0042*/ 	.short	0x0020
        /*0044*/ 	.byte	0x00, 0xf4, 0x21, 0x00


	//----- nvinfo : EIATTR_KPARAM_INFO
	.align		4
.L_19:
        /*0048*/ 	.byte	0x04, 0x17
        /*004a*/ 	.short	(.L_21 - .L_20)
.L_20:
        /*004c*/ 	.word	0x00000000
        /*0050*/ 	.short	0x0003
        /*0052*/ 	.short	0x0018
        /*0054*/ 	.byte	0x00, 0xf4, 0x21, 0x00


	//----- nvinfo : EIATTR_KPARAM_INFO
	.align		4
.L_21:
        /*0058*/ 	.byte	0x04, 0x17
        /*005a*/ 	.short	(.L_23 - .L_22)
.L_22:
        /*005c*/ 	.word	0x00000000
        /*0060*/ 	.short	0x0002
        /*0062*/ 	.short	0x0010
        /*0064*/ 	.byte	0x00, 0xf4, 0x21, 0x00


	//----- nvinfo : EIATTR_KPARAM_INFO
	.align		4
.L_23:
        /*0068*/ 	.byte	0x04, 0x17
        /*006a*/ 	.short	(.L_25 - .L_24)
.L_24:
        /*006c*/ 	.word	0x00000000
        /*0070*/ 	.short	0x0001
        /*0072*/ 	.short	0x0008
        /*0074*/ 	.byte	0x00, 0xf4, 0x21, 0x00


	//----- nvinfo : EIATTR_KPARAM_INFO
	.align		4
.L_25:
        /*0078*/ 	.byte	0x04, 0x17
        /*007a*/ 	.short	(.L_27 - .L_26)
.L_26:
        /*007c*/ 	.word	0x00000000
        /*0080*/ 	.short	0x0000
        /*0082*/ 	.short	0x0000
        /*0084*/ 	.byte	0x00, 0xf4, 0x21, 0x00


	//----- nvinfo : EIATTR_SPARSE_MMA_MASK
	.align		4
.L_27:
        /*0088*/ 	.byte	0x03, 0x50
        /*008a*/ 	.short	0x0000


	//----- nvinfo : EIATTR_MAXREG_COUNT
	.align		4
        /*008c*/ 	.byte	0x03, 0x1b
        /*008e*/ 	.short	0x00ff


	//----- nvinfo : EIATTR_EXIT_INSTR_OFFSETS
	.align		4
        /*0090*/ 	.byte	0x04, 0x1c
        /*0092*/ 	.short	(.L_29 - .L_28)


	//   ....[0]....
.L_28:
        /*0094*/ 	.word	0x00000320


	//----- nvinfo : EIATTR_REQNTID
	.align		4
.L_29:
        /*0098*/ 	.byte	0x04, 0x10
        /*009a*/ 	.short	(.L_31 - .L_30)
.L_30:
        /*009c*/ 	.word	0x00000080
        /*00a0*/ 	.word	0x00000001
        /*00a4*/ 	.word	0x00000001


	//----- nvinfo : EIATTR_CBANK_PARAM_SIZE
	.align		4
.L_31:
        /*00a8*/ 	.byte	0x03, 0x19
        /*00aa*/ 	.short	0x003c


	//----- nvinfo : EIATTR_PARAM_CBANK
	.align		4
        /*00ac*/ 	.byte	0x04, 0x0a
        /*00ae*/ 	.short	(.L_33 - .L_32)
	.align		4
.L_32:
        /*00b0*/ 	.word	index@(.nv.constant0.triton_poi_fused__native_batch_norm_legit_no_training_convolution_sigmoid_39)
        /*00b4*/ 	.short	0x0210
        /*00b6*/ 	.short	0x003c


	//----- nvinfo : EIATTR_SW_WAR
	.align		4
.L_33:
        /*00b8*/ 	.byte	0x04, 0x36
        /*00ba*/ 	.short	(.L_35 - .L_34)
.L_34:
        /*00bc*/ 	.word	0x00000008
.L_35:


//--------------------- .nv.callgraph             --------------------------
	.section	.nv.callgraph,"",@"SHT_CUDA_CALLGRAPH"
	.align	4
	.sectionentsize	8
	.align		4
        /*0000*/ 	.word	0x00000000
	.align		4
        /*0004*/ 	.word	0xffffffff
	.align		4
        /*0008*/ 	.word	0x00000000
	.align		4
        /*000c*/ 	.word	0xfffffffe
	.align		4
        /*0010*/ 	.word	0x00000000
	.align		4
        /*0014*/ 	.word	0xfffffffd
	.align		4
        /*0018*/ 	.word	0x00000000
	.align		4
        /*001c*/ 	.word	0xfffffffc


//--------------------- .nv.constant4             --------------------------
	.section	.nv.constant4,"a",@progbits
	.align	8
	.align		8
.nv.constant4:
        /*0000*/ 	.dword	_$_str
	.align		8
        /*0008*/ 	.dword	_$_str_$_2


//--------------------- .text.triton_poi_fused__native_batch_norm_legit_no_training_convolution_sigmoid_39 --------------------------
	.section	.text.triton_poi_fused__native_batch_norm_legit_no_training_convolution_sigmoid_39,"ax",@progbits
	.align	128
        .global         triton_poi_fused__native_batch_norm_legit_no_training_convolution_sigmoid_39
        .type           triton_poi_fused__native_batch_norm_legit_no_training_convolution_sigmoid_39,@function
        .size           triton_poi_fused__native_batch_norm_legit_no_training_convolution_sigmoid_39,(.L_x_1 - triton_poi_fused__native_batch_norm_legit_no_training_convolution_sigmoid_39)
        .other          triton_poi_fused__native_batch_norm_legit_no_training_convolution_sigmoid_39,@"STO_CUDA_ENTRY STV_DEFAULT"
triton_poi_fused__native_batch_norm_legit_no_training_convolution_sigmoid_39:
.text.triton_poi_fused__native_batch_norm_legit_no_training_convolution_sigmoid_39:
[----:B------:R-:W-:Y:S08]  /*0000*/  LDC R1, c[0x0][0x28] ;  /* 0x00000a00ff017b82 */ /* 0x000ff00000000800 */
[----:B------:R-:W1:Y:S01]  /*0010*/  LDC.64 R8, c[0x0][0x228] ;  /* 0x00008a00ff087b82 */ /* 0x000e620000000a00 */
[----:B------:R-:W-:Y:S01]  /*0020*/  ULDC.64 UR4, c[0x0][0x208] ;  /* 0x0000820000047ab9 */ /* 0x000fe20000000a00 */
[----:B------:R-:W2:Y:S01]  /*0030*/  S2R R0, SR_TID.X ;  /* 0x0000000000007919 */ /* 0x000ea20000002100 */
[----:B------:R-:W3:Y:S05]  /*0040*/  S2R R15, SR_CTAID.X ;  /* 0x00000000000f7919 */ /* 0x000eea0000002500 */
[----:B------:R-:W4:Y:S01]  /*0050*/  LDC.64 R2, c[0x0][0x210] ;  /* 0x00008400ff027b82 */ /* 0x000f220000000a00 */
[----:B-1----:R-:W5:Y:S07]  /*0060*/  LDG.E R9, desc[UR4][R8.64] ;  /* 0x0000000408097981 */ /* 0x002f6e000c1e1900 */
[----:B------:R-:W1:Y:S08]  /*0070*/  LDC.64 R4, c[0x0][0x218] ;  /* 0x00008600ff047b82 */ /* 0x000e700000000a00 */
[----:B------:R-:W1:Y:S01]  /*0080*/  LDC.64 R6, c[0x0][0x220] ;  /* 0x00008800ff067b82 */ /* 0x000e620000000a00 */
[----:B--2---:R-:W-:-:S04]  /*0090*/  LOP3.LUT R0, R0, 0x7f, RZ, 0xc0, !PT ;  /* 0x0000007f00007812 */ /* 0x004fc800078ec0ff */
[----:B---3--:R-:W-:-:S03]  /*00a0*/  LEA R0, R15, R0, 0x7 ;  /* 0x000000000f007211 */ /* 0x008fc600078e38ff */
[----:B------:R-:W2:Y:S02]  /*00b0*/  LDC.64 R10, c[0x0][0x230] ;  /* 0x00008c00ff0a7b82 */ /* 0x000ea40000000a00 */
[----:B----4-:R-:W-:-:S05]  /*00c0*/  IMAD.WIDE R2, R0, 0x4, R2 ;  /* 0x0000000400027825 */ /* 0x010fca00078e0202 */
[----:B------:R-:W3:Y:S01]  /*00d0*/  LDG.E R8, desc[UR4][R2.64] ;  /* 0x0000000402087981 */ /* 0x000ee2000c1e1900 */
[----:B------:R-:W4:Y:S03]  /*00e0*/  LDC.64 R12, c[0x0][0x238] ;  /* 0x00008e00ff0c7b82 */ /* 0x000f260000000a00 */
[----:B01----:R-:W3:Y:S04]  /*00f0*/  LDG.E R5, desc[UR4][R4.64] ;  /* 0x0000000404057981 */ /* 0x003ee8000c1e1900 */
[----:B------:R3:W3:Y:S04]  /*0100*/  LDG.E R6, desc[UR4][R6.64] ;  /* 0x0000000406067981 */ /* 0x0006e8000c1e1900 */
[----:B--2---:R-:W2:Y:S04]  /*0110*/  LDG.E R10, desc[UR4][R10.64] ;  /* 0x000000040a0a7981 */ /* 0x004ea8000c1e1900 */
[----:B----4-:R-:W2:Y:S01]  /*0120*/  LDG.E R13, desc[UR4][R12.64] ;  /* 0x000000040c0d7981 */ /* 0x010ea2000c1e1900 */
[----:B------:R-:W-:Y:S01]  /*0130*/  HFMA2.MMA R16, -RZ, RZ, 1.625, 0 ;  /* 0x3e800000ff107435 */ /* 0x000fe200000001ff */
[----:B-----5:R-:W-:-:S04]  /*0140*/  FADD R9, R9, 9.9999997473787516356e-06 ;  /* 0x3727c5ac09097421 */ /* 0x020fc80000000000 */
[----:B------:R-:W0:Y:S02]  /*0150*/  MUFU.SQRT R14, R9 ;  /* 0x00000009000e7308 */ /* 0x000e240000002000 */
[C---:B0-----:R-:W-:Y:S02]  /*0160*/  FSETP.GT.AND P0, PT, R14.reuse, 8.50705917302346158658e+37, PT ;  /* 0x7e8000000e00780b */ /* 0x041fe40003f04000 */
[----:B------:R-:W-:-:S11]  /*0170*/  FSETP.GEU.AND P1, PT, R14, 1.175494350822287508e-38, PT ;  /* 0x008000000e00780b */ /* 0x000fd60003f2e000 */
[----:B------:R-:W-:-:S04]  /*0180*/  @P0 FMUL R14, R14, 0.25 ;  /* 0x3e8000000e0e0820 */ /* 0x000fc80000400000 */
[----:B------:R-:W-:-:S06]  /*0190*/  @!P1 FMUL R14, R14, 16777216 ;  /* 0x4b8000000e0e9820 */ /* 0x000fcc0000400000 */
[----:B------:R-:W0:Y:S01]  /*01a0*/  MUFU.RCP R14, R14 ;  /* 0x0000000e000e7308 */ /* 0x000e220000001000 */
[----:B------:R-:W-:Y:S01]  /*01b0*/  FSEL R15, R16, 1, P0 ;  /* 0x3f800000100f7808 */ /* 0x000fe20000000000 */
[----:B---3--:R-:W-:-:S04]  /*01c0*/  FADD R7, R8, R5 ;  /* 0x0000000508077221 */ /* 0x008fc80000000000 */
[----:B------:R-:W-:Y:S01]  /*01d0*/  @!P1 FMUL R15, R15, 16777216 ;  /* 0x4b8000000f0f9820 */ /* 0x000fe20000400000 */
[----:B------:R-:W-:-:S03]  /*01e0*/  FADD R6, -R6, R7 ;  /* 0x0000000706067221 */ /* 0x000fc60000000100 */
[----:B0-----:R-:W-:-:S04]  /*01f0*/  FMUL R15, R14, R15 ;  /* 0x0000000f0e0f7220 */ /* 0x001fc80000400000 */
[----:B------:R-:W-:-:S04]  /*0200*/  FMUL R6, R6, R15 ;  /* 0x0000000f06067220 */ /* 0x000fc80000400000 */
[----:B--2---:R-:W-:-:S04]  /*0210*/  FFMA R6, R10, R6, R13 ;  /* 0x000000060a067223 */ /* 0x004fc8000000000d */
[----:B------:R-:W-:-:S04]  /*0220*/  FADD R6, RZ, -R6 ;  /* 0x80000006ff067221 */ /* 0x000fc80000000000 */
[----:B------:R-:W-:-:S05]  /*0230*/  FMUL R6, R6, 1.4426950216293334961 ;  /* 0x3fb8aa3b06067820 */ /* 0x000fca0000400000 */
[----:B------:R-:W-:-:S13]  /*0240*/  FSETP.GEU.AND P0, PT, R6, -126, PT ;  /* 0xc2fc00000600780b */ /* 0x000fda0003f0e000 */
[----:B------:R-:W-:-:S04]  /*0250*/  @!P0 FMUL R6, R6, 0.5 ;  /* 0x3f00000006068820 */ /* 0x000fc80000400000 */
[----:B------:R-:W0:Y:S02]  /*0260*/  MUFU.EX2 R4, R6 ;  /* 0x0000000600047308 */ /* 0x000e240000000800 */
[----:B0-----:R-:W-:-:S04]  /*0270*/  @!P0 FMUL R4, R4, R4 ;  /* 0x0000000404048220 */ /* 0x001fc80000400000 */
[----:B------:R-:W-:Y:S02]  /*0280*/  FADD R8, R4, 1 ;  /* 0x3f80000004087421 */ /* 0x000fe40000000000 */
[----:B------:R-:W0:Y:S03]  /*0290*/  LDC.64 R4, c[0x0][0x240] ;  /* 0x00009000ff047b82 */ /* 0x000e260000000a00 */
[----:B------:R-:W-:-:S13]  /*02a0*/  FSETP.GT.AND P0, PT, R8, 8.50705917302346158658e+37, PT ;  /* 0x7e8000000800780b */ /* 0x000fda0003f04000 */
[----:B------:R-:W-:-:S06]  /*02b0*/  @P0 FMUL R8, R8, 0.25 ;  /* 0x3e80000008080820 */ /* 0x000fcc0000400000 */
[----:B------:R-:W1:Y:S01]  /*02c0*/  MUFU.RCP R8, R8 ;  /* 0x0000000800087308 */ /* 0x000e620000001000 */
[----:B------:R-:W-:Y:S01]  /*02d0*/  FSEL R9, R16, 1, P0 ;  /* 0x3f80000010097808 */ /* 0x000fe20000000000 */
[----:B0-----:R-:W-:Y:S01]  /*02e0*/  IMAD.WIDE R4, R0, 0x4, R4 ;  /* 0x0000000400047825 */ /* 0x001fe200078e0204 */
[----:B------:R-:W-:Y:S03]  /*02f0*/  STG.E desc[UR4][R2.64], R7 ;  /* 0x0000000702007986 */ /* 0x000fe6000c101904 */
[----:B-1----:R-:W-:-:S05]  /*0300*/  FMUL R9, R8, R9 ;  /* 0x0000000908097220 */ /* 0x002fca0000400000 */
[----:B------:R-:W-:Y:S01]  /*0310*/  STG.E desc[UR4][R4.64], R9 ;  /* 0x0000000904007986 */ /* 0x000fe2000c101904 */
[----:B------:R-:W-:Y:S05]  /*0320*/  EXIT ;  /* 0x000000000000794d */ /* 0x000fea0003800000 */
.L_x_0:
[----:B------:R-:W-:-:S00]  /*0330*/  BRA `(.L_x_0) ;  /* 0xfffffffc00fc7947 */ /* 0x000fc0000383ffff */
[----:B------:R-:W-:-:S00]  /*0340*/  NOP ;  /* 0x0000000000007918 */ /* 0x000fc00000000000 */
        /* <DEDUP_REMOVED lines=11> */
.L_x_1:


//--------------------- .nv.global.init           --------------------------
	.section	.nv.global.init,"aw",@progbits
.nv.global.init:
	.type		_$_str,@object
	.size		_$_str,(_$_str_$_2 - _$_str)
_$_str:
        /*0000*/ 	.byte	0x5f, 0x5f, 0x43, 0x55, 0x44, 0x41, 0x5f, 0x46, 0x54, 0x5a, 0x00
	.type		_$_str_$_2,@object
	.size		_$_str_$_2,(.L_1 - _$_str_$_2)
_$_str_$_2:
        /*000b*/ 	.byte	0x5f, 0x5f, 0x43, 0x55, 0x44, 0x41, 0x5f, 0x50, 0x52, 0x45, 0x43, 0x5f, 0x53, 0x51, 0x52, 0x54
        /*001b*/ 	.byte	0x00
.L_1:


//--------------------- .nv.constant0.triton_poi_fused__native_batch_norm_legit_no_training_convolution_sigmoid_39 --------------------------
	.section	.nv.constant0.triton_poi_fused__native_batch_norm_legit_no_training_convolution_sigmoid_39,"a",@progbits
	.sectionflags	@""
	.align	4
.nv.constant0.triton_poi_fused__native_batch_norm_legit_no_training_convolution_sigmoid_39:
	.zero		588
